//
// Generated by NVIDIA NVVM Compiler
//
// Compiler Build ID: CL-36424714
// Cuda compilation tools, release 13.0, V13.0.88
// Based on NVVM 20.0.0
//

.version 9.0
.target sm_100
.address_size 64

	// .globl	_Z8classifyPi

.visible .entry _Z8classifyPi(
	.param .u64 .ptr .align 1 _Z8classifyPi_param_0
)
{


	ret;

}


// ===== COMPILED SASS (sm_100) =====

	.target	sm_100

	.elftype	@"ET_EXEC"


//--------------------- .note.nv.tkinfo           --------------------------
	.section	.note.nv.tkinfo,"",@"SHT_NOTE"
	.sectionflags	@"SHF_NOTE_NV_TKINFO"
	.tkinfo
        /*0018*/ 	.word	0x00000002
        /*0030*/ 	.string	""
        /*0030*/ 	.string	"ptxas"
        /*0030*/ 	.string	"Cuda compilation tools, release 13.0, V13.0.88"
        /*0030*/ 	.string	"Build cuda_13.0.r13.0/compiler.36424714_0"
        /*0030*/ 	.string	"-arch sm_100 -m 64 "



//--------------------- .note.nv.cuinfo           --------------------------
	.section	.note.nv.cuinfo,"",@"SHT_NOTE"
	.sectionflags	@"SHF_NOTE_NV_CUINFO"
        /*0018*/ 	.short	0x0002
        /*001a*/ 	.short	0x0064
        /*001c*/ 	.short	0x0082
	.zero		2


//--------------------- .nv.info                  --------------------------
	.section	.nv.info,"",@"SHT_CUDA_INFO"
	.align	4


	//----- nvinfo : EIATTR_REGCOUNT
	.align		4
        /*0000*/ 	.byte	0x04, 0x2f
        /*0002*/ 	.short	(.L_1 - .L_0)
	.align		4
.L_0:
        /*0004*/ 	.word	index@(_Z8classifyPi)
        /*0008*/ 	.word	0x00000004


	//----- nvinfo : EIATTR_FRAME_SIZE
	.align		4
.L_1:
        /*000c*/ 	.byte	0x04, 0x11
        /*000e*/ 	.short	(.L_3 - .L_2)
	.align		4
.L_2:
        /*0010*/ 	.word	index@(_Z8classifyPi)
        /*0014*/ 	.word	0x00000000


	//----- nvinfo : EIATTR_MIN_STACK_SIZE
	.align		4
.L_3:
        /*0018*/ 	.byte	0x04, 0x12
        /*001a*/ 	.short	(.L_5 - .L_4)
	.align		4
.L_4:
        /*001c*/ 	.word	index@(_Z8classifyPi)
        /*0020*/ 	.word	0x00000000
.L_5:


//--------------------- .nv.compat                --------------------------
	.section	.nv.compat,"",@"SHT_CUDA_COMPAT_INFO"
	.align	4
        /*0000*/ 	.byte	0x02, 0x09, 0x00, 0x00, 0x02, 0x02, 0x01, 0x00, 0x02, 0x05, 0x05, 0x00, 0x03, 0x07, 0x01, 0x01
        /*0010*/ 	.byte	0x02, 0x03, 0x00, 0x00, 0x02, 0x06, 0x01, 0x00, 0x04, 0x0b, 0x08, 0x00, 0x09, 0x00, 0x00, 0x00
        /*0020*/ 	.byte	0x00, 0x00, 0x00, 0x00


//--------------------- .nv.info._Z8classifyPi    --------------------------
	.section	.nv.info._Z8classifyPi,"",@"SHT_CUDA_INFO"
	.sectionflags	@""
	.align	4


	//----- nvinfo : EIATTR_CUDA_API_VERSION
	.align		4
        /*0000*/ 	.byte	0x04, 0x37
        /*0002*/ 	.short	(.L_7 - .L_6)
.L_6:
        /*0004*/ 	.word	0x00000082


	//----- nvinfo : EIATTR_KPARAM_INFO
	.align		4
.L_7:
        /*0008*/ 	.byte	0x04, 0x17
        /*000a*/ 	.short	(.L_9 - .L_8)
.L_8:
        /*000c*/ 	.word	0x00000000
        /*0010*/ 	.short	0x0000
        /*0012*/ 	.short	0x0000
        /*0014*/ 	.byte	0x00, 0xf5, 0x21, 0x00


	//----- nvinfo : EIATTR_SPARSE_MMA_MASK
	.align		4
.L_9:
        /*0018*/ 	.byte	0x03, 0x50
        /*001a*/ 	.short	0x0000


	//----- nvinfo : EIATTR_MAXREG_COUNT
	.align		4
        /*001c*/ 	.byte	0x03, 0x1b
        /*001e*/ 	.short	0x00ff


	//----- nvinfo : EIATTR_MERCURY_ISA_VERSION
	.align		4
        /*0020*/ 	.byte	0x03, 0x5f
        /*0022*/ 	.short	0x0101


	//----- nvinfo : EIATTR_VRC_CTA_INIT_COUNT
	.align		4
        /*0024*/ 	.byte	0x02, 0x4a
	.zero		1
	.zero		1


	//----- nvinfo : EIATTR_EXIT_INSTR_OFFSETS
	.align		4
        /*0028*/ 	.byte	0x04, 0x1c
        /*002a*/ 	.short	(.L_11 - .L_10)


	//   ....[0]....
.L_10:
        /*002c*/ 	.word	0x00000010


	//----- nvinfo : EIATTR_CBANK_PARAM_SIZE
	.align		4
.L_11:
        /*0030*/ 	.byte	0x03, 0x19
        /*0032*/ 	.short	0x0008


	//----- nvinfo : EIATTR_PARAM_CBANK
	.align		4
        /*0034*/ 	.byte	0x04, 0x0a
        /*0036*/ 	.short	(.L_13 - .L_12)
	.align		4
.L_12:
        /*0038*/ 	.word	index@(.nv.constant0._Z8classifyPi)
        /*003c*/ 	.short	0x0380
        /*003e*/ 	.short	0x0008


	//----- nvinfo : EIATTR_SW_WAR
	.align		4
.L_13:
        /*0040*/ 	.byte	0x04, 0x36
        /*0042*/ 	.short	(.L_15 - .L_14)
.L_14:
        /*0044*/ 	.word	0x00000008
.L_15:


//--------------------- .nv.callgraph             --------------------------
	.section	.nv.callgraph,"",@"SHT_CUDA_CALLGRAPH"
	.align	4
	.sectionentsize	8
	.align		4
        /*0000*/ 	.word	0x00000000
	.align		4
        /*0004*/ 	.word	0xffffffff
	.align		4
        /*0008*/ 	.word	0x00000000
	.align		4
        /*000c*/ 	.word	0xfffffffe
	.align		4
        /*0010*/ 	.word	0x00000000
	.align		4
        /*0014*/ 	.word	0xfffffffd
	.align		4
        /*0018*/ 	.word	0x00000000
	.align		4
        /*001c*/ 	.word	0xfffffffc


//--------------------- .text._Z8classifyPi       --------------------------
	.section	.text._Z8classifyPi,"ax",@progbits
	.align	128
        .global         _Z8classifyPi
        .type           _Z8classifyPi,@function
        .size           _Z8classifyPi,(.L_x_1 - _Z8classifyPi)
        .other          _Z8classifyPi,@"STO_CUDA_ENTRY STV_DEFAULT"
_Z8classifyPi:
.text._Z8classifyPi:
[----:B------:R-:W-:Y:S01]  /*0000*/  LDC R1, c[0x0][0x37c] ;  /* 0x0000df00ff017b82 */ /* 0x000fe20000000800 */
[----:B------:R-:W-:Y:S05]  /*0010*/  EXIT ;  /* 0x000000000000794d */ /* 0x000fea0003800000 */
.L_x_0:
[----:B------:R-:W-:-:S00]  /*0020*/  BRA `(.L_x_0) ;  /* 0xfffffffc00fc7947 */ /* 0x000fc0000383ffff */
[----:B------:R-:W-:-:S00]  /*0030*/  NOP ;  /* 0x0000000000007918 */ /* 0x000fc00000000000 */
        /* <DEDUP_REMOVED lines=12> */
.L_x_1:


//--------------------- .nv.shared.reserved.0     --------------------------
	.section	.nv.shared.reserved.0,"aw",@nobits
	.weak		__nv_reservedSMEM_offset_0_alias
	.size		__nv_reservedSMEM_offset_0_alias, 0, 64
	.other		__nv_reservedSMEM_offset_0_alias,@"STO_CUDA_RESERVED_SHARED STV_DEFAULT"
__nv_reservedSMEM_offset_0_alias:
	.zero		0
	.zero		64


//--------------------- .nv.constant0._Z8classifyPi --------------------------
	.section	.nv.constant0._Z8classifyPi,"a",@progbits
	.sectionflags	@""
	.align	4
.nv.constant0._Z8classifyPi:
	.zero		904


//--------------------- SYMBOLS --------------------------

	.type		.nv.reservedSmem.offset0,@object
	.size		.nv.reservedSmem.offset0,0x4
